//
// Generated by NVIDIA NVVM Compiler
//
// Compiler Build ID: CL-36424714
// Cuda compilation tools, release 13.0, V13.0.88
// Based on NVVM 20.0.0
//

.version 9.0
.target sm_100
.address_size 64

	// .globl	_Z20stencil_tiled_kernelPfS_j
// _ZZ20stencil_tiled_kernelPfS_jE4in_s has been demoted

.visible .entry _Z20stencil_tiled_kernelPfS_j(
	.param .u64 .ptr .align 1 _Z20stencil_tiled_kernelPfS_j_param_0,
	.param .u64 .ptr .align 1 _Z20stencil_tiled_kernelPfS_j_param_1,
	.param .u32 _Z20stencil_tiled_kernelPfS_j_param_2
)
{
	.reg .pred 	%p<12>;
	.reg .b32 	%r<39>;
	.reg .b32 	%f<15>;
	.reg .b64 	%rd<9>;
	// demoted variable
	.shared .align 4 .b8 _ZZ20stencil_tiled_kernelPfS_jE4in_s[2048];
	ld.param.u64 	%rd1, [_Z20stencil_tiled_kernelPfS_j_param_0];
	ld.param.u64 	%rd2, [_Z20stencil_tiled_kernelPfS_j_param_1];
	ld.param.u32 	%r12, [_Z20stencil_tiled_kernelPfS_j_param_2];
	mov.u32 	%r1, %ntid.z;
	mov.u32 	%r2, %tid.z;
	mad.lo.s32 	%r13, %r1, 6, %r2;
	add.s32 	%r3, %r13, -1;
	mov.u32 	%r4, %ntid.y;
	mov.u32 	%r5, %tid.y;
	mad.lo.s32 	%r14, %r4, 6, %r5;
	add.s32 	%r6, %r14, -1;
	mov.u32 	%r7, %ntid.x;
	mov.u32 	%r8, %tid.x;
	mad.lo.s32 	%r16, %r7, 6, %r8;
	add.s32 	%r9, %r16, -1;
	max.u32 	%r18, %r3, %r6;
	shl.b32 	%r19, %r2, 8;
	mov.u32 	%r20, _ZZ20stencil_tiled_kernelPfS_jE4in_s;
	add.s32 	%r21, %r20, %r19;
	shl.b32 	%r22, %r5, 5;
	add.s32 	%r23, %r21, %r22;
	shl.b32 	%r24, %r8, 2;
	add.s32 	%r10, %r23, %r24;
	max.u32 	%r25, %r18, %r9;
	setp.ge.u32 	%p1, %r25, %r12;
	@%p1 bra 	$L__BB0_2;
	cvta.to.global.u64 	%rd3, %rd1;
	mad.lo.s32 	%r26, %r12, %r3, %r6;
	mad.lo.s32 	%r27, %r26, %r12, %r9;
	mul.wide.u32 	%rd4, %r27, 4;
	add.s64 	%rd5, %rd3, %rd4;
	ld.global.f32 	%f1, [%rd5];
	st.shared.f32 	[%r10], %f1;
$L__BB0_2:
	bar.sync 	0;
	add.s32 	%r28, %r12, -1;
	max.u32 	%r30, %r9, %r18;
	setp.ge.u32 	%p2, %r30, %r28;
	@%p2 bra 	$L__BB0_7;
	setp.eq.s32 	%p3, %r8, 0;
	add.s32 	%r32, %r7, -1;
	setp.ge.u32 	%p4, %r8, %r32;
	or.pred  	%p5, %p3, %p4;
	@%p5 bra 	$L__BB0_7;
	setp.eq.s32 	%p6, %r5, 0;
	add.s32 	%r34, %r4, -1;
	setp.ge.u32 	%p7, %r5, %r34;
	or.pred  	%p8, %p6, %p7;
	@%p8 bra 	$L__BB0_7;
	setp.eq.s32 	%p9, %r2, 0;
	add.s32 	%r36, %r1, -1;
	setp.ge.u32 	%p10, %r2, %r36;
	or.pred  	%p11, %p9, %p10;
	@%p11 bra 	$L__BB0_7;
	ld.shared.f32 	%f2, [%r10];
	ld.shared.f32 	%f3, [%r10+-4];
	ld.shared.f32 	%f4, [%r10+4];
	add.f32 	%f5, %f3, %f4;
	ld.shared.f32 	%f6, [%r10+-32];
	add.f32 	%f7, %f5, %f6;
	ld.shared.f32 	%f8, [%r10+32];
	add.f32 	%f9, %f7, %f8;
	ld.shared.f32 	%f10, [%r10+-256];
	add.f32 	%f11, %f9, %f10;
	ld.shared.f32 	%f12, [%r10+256];
	add.f32 	%f13, %f11, %f12;
	fma.rn.f32 	%f14, %f2, 0fC0C00000, %f13;
	mad.lo.s32 	%r37, %r12, %r3, %r6;
	mad.lo.s32 	%r38, %r37, %r12, %r9;
	cvta.to.global.u64 	%rd6, %rd2;
	mul.wide.u32 	%rd7, %r38, 4;
	add.s64 	%rd8, %rd6, %rd7;
	st.global.f32 	[%rd8], %f14;
$L__BB0_7:
	ret;

}


// ===== COMPILED SASS (sm_100) =====

	.target	sm_100

	.elftype	@"ET_EXEC"


//--------------------- .note.nv.tkinfo           --------------------------
	.section	.note.nv.tkinfo,"",@"SHT_NOTE"
	.sectionflags	@"SHF_NOTE_NV_TKINFO"
	.tkinfo
        /*0018*/ 	.word	0x00000002
        /*0030*/ 	.string	""
        /*0030*/ 	.string	"ptxas"
        /*0030*/ 	.string	"Cuda compilation tools, release 13.0, V13.0.88"
        /*0030*/ 	.string	"Build cuda_13.0.r13.0/compiler.36424714_0"
        /*0030*/ 	.string	"-arch sm_100 -m 64 "



//--------------------- .note.nv.cuinfo           --------------------------
	.section	.note.nv.cuinfo,"",@"SHT_NOTE"
	.sectionflags	@"SHF_NOTE_NV_CUINFO"
        /*0018*/ 	.short	0x0002
        /*001a*/ 	.short	0x0064
        /*001c*/ 	.short	0x0082
	.zero		2


//--------------------- .nv.info                  --------------------------
	.section	.nv.info,"",@"SHT_CUDA_INFO"
	.align	4


	//----- nvinfo : EIATTR_REGCOUNT
	.align		4
        /*0000*/ 	.byte	0x04, 0x2f
        /*0002*/ 	.short	(.L_1 - .L_0)
	.align		4
.L_0:
        /*0004*/ 	.word	index@(_Z20stencil_tiled_kernelPfS_j)
        /*0008*/ 	.word	0x00000014


	//----- nvinfo : EIATTR_FRAME_SIZE
	.align		4
.L_1:
        /*000c*/ 	.byte	0x04, 0x11
        /*000e*/ 	.short	(.L_3 - .L_2)
	.align		4
.L_2:
        /*0010*/ 	.word	index@(_Z20stencil_tiled_kernelPfS_j)
        /*0014*/ 	.word	0x00000000


	//----- nvinfo : EIATTR_MIN_STACK_SIZE
	.align		4
.L_3:
        /*0018*/ 	.byte	0x04, 0x12
        /*001a*/ 	.short	(.L_5 - .L_4)
	.align		4
.L_4:
        /*001c*/ 	.word	index@(_Z20stencil_tiled_kernelPfS_j)
        /*0020*/ 	.word	0x00000000
.L_5:


//--------------------- .nv.compat                --------------------------
	.section	.nv.compat,"",@"SHT_CUDA_COMPAT_INFO"
	.align	4
        /*0000*/ 	.byte	0x02, 0x09, 0x00, 0x00, 0x02, 0x02, 0x01, 0x00, 0x02, 0x05, 0x05, 0x00, 0x03, 0x07, 0x01, 0x01
        /*0010*/ 	.byte	0x02, 0x03, 0x00, 0x00, 0x02, 0x06, 0x01, 0x00, 0x04, 0x0b, 0x08, 0x00, 0x09, 0x00, 0x00, 0x00
        /*0020*/ 	.byte	0x00, 0x00, 0x00, 0x00


//--------------------- .nv.info._Z20stencil_tiled_kernelPfS_j --------------------------
	.section	.nv.info._Z20stencil_tiled_kernelPfS_j,"",@"SHT_CUDA_INFO"
	.sectionflags	@""
	.align	4


	//----- nvinfo : EIATTR_CUDA_API_VERSION
	.align		4
        /*0000*/ 	.byte	0x04, 0x37
        /*0002*/ 	.short	(.L_7 - .L_6)
.L_6:
        /*0004*/ 	.word	0x00000082


	//----- nvinfo : EIATTR_KPARAM_INFO
	.align		4
.L_7:
        /*0008*/ 	.byte	0x04, 0x17
        /*000a*/ 	.short	(.L_9 - .L_8)
.L_8:
        /*000c*/ 	.word	0x00000000
        /*0010*/ 	.short	0x0002
        /*0012*/ 	.short	0x0010
        /*0014*/ 	.byte	0x00, 0xf0, 0x11, 0x00


	//----- nvinfo : EIATTR_KPARAM_INFO
	.align		4
.L_9:
        /*0018*/ 	.byte	0x04, 0x17
        /*001a*/ 	.short	(.L_11 - .L_10)
.L_10:
        /*001c*/ 	.word	0x00000000
        /*0020*/ 	.short	0x0001
        /*0022*/ 	.short	0x0008
        /*0024*/ 	.byte	0x00, 0xf5, 0x21, 0x00


	//----- nvinfo : EIATTR_KPARAM_INFO
	.align		4
.L_11:
        /*0028*/ 	.byte	0x04, 0x17
        /*002a*/ 	.short	(.L_13 - .L_12)
.L_12:
        /*002c*/ 	.word	0x00000000
        /*0030*/ 	.short	0x0000
        /*0032*/ 	.short	0x0000
        /*0034*/ 	.byte	0x00, 0xf5, 0x21, 0x00


	//----- nvinfo : EIATTR_SPARSE_MMA_MASK
	.align		4
.L_13:
        /*0038*/ 	.byte	0x03, 0x50
        /*003a*/ 	.short	0x0000


	//----- nvinfo : EIATTR_MAXREG_COUNT
	.align		4
        /*003c*/ 	.byte	0x03, 0x1b
        /*003e*/ 	.short	0x00ff


	//----- nvinfo : EIATTR_NUM_BARRIERS
	.align		4
        /*0040*/ 	.byte	0x02, 0x4c
        /*0042*/ 	.byte	0x01
	.zero		1


	//----- nvinfo : EIATTR_MERCURY_ISA_VERSION
	.align		4
        /*0044*/ 	.byte	0x03, 0x5f
        /*0046*/ 	.short	0x0101


	//----- nvinfo : EIATTR_VRC_CTA_INIT_COUNT
	.align		4
        /*0048*/ 	.byte	0x02, 0x4a
	.zero		1
	.zero		1


	//----- nvinfo : EIATTR_EXIT_INSTR_OFFSETS
	.align		4
        /*004c*/ 	.byte	0x04, 0x1c
        /*004e*/ 	.short	(.L_15 - .L_14)


	//   ....[0]....
.L_14:
        /*0050*/ 	.word	0x00000210


	//   ....[1]....
        /*0054*/ 	.word	0x00000250


	//   ....[2]....
        /*0058*/ 	.word	0x00000290


	//   ....[3]....
        /*005c*/ 	.word	0x000002d0


	//   ....[4]....
        /*0060*/ 	.word	0x00000400


	//----- nvinfo : EIATTR_CBANK_PARAM_SIZE
	.align		4
.L_15:
        /*0064*/ 	.byte	0x03, 0x19
        /*0066*/ 	.short	0x0014


	//----- nvinfo : EIATTR_PARAM_CBANK
	.align		4
        /*0068*/ 	.byte	0x04, 0x0a
        /*006a*/ 	.short	(.L_17 - .L_16)
	.align		4
.L_16:
        /*006c*/ 	.word	index@(.nv.constant0._Z20stencil_tiled_kernelPfS_j)
        /*0070*/ 	.short	0x0380
        /*0072*/ 	.short	0x0014


	//----- nvinfo : EIATTR_SW_WAR
	.align		4
.L_17:
        /*0074*/ 	.byte	0x04, 0x36
        /*0076*/ 	.short	(.L_19 - .L_18)
.L_18:
        /*0078*/ 	.word	0x00000008
.L_19:


//--------------------- .nv.callgraph             --------------------------
	.section	.nv.callgraph,"",@"SHT_CUDA_CALLGRAPH"
	.align	4
	.sectionentsize	8
	.align		4
        /*0000*/ 	.word	0x00000000
	.align		4
        /*0004*/ 	.word	0xffffffff
	.align		4
        /*0008*/ 	.word	0x00000000
	.align		4
        /*000c*/ 	.word	0xfffffffe
	.align		4
        /*0010*/ 	.word	0x00000000
	.align		4
        /*0014*/ 	.word	0xfffffffd
	.align		4
        /*0018*/ 	.word	0x00000000
	.align		4
        /*001c*/ 	.word	0xfffffffc


//--------------------- .text._Z20stencil_tiled_kernelPfS_j --------------------------
	.section	.text._Z20stencil_tiled_kernelPfS_j,"ax",@progbits
	.align	128
        .global         _Z20stencil_tiled_kernelPfS_j
        .type           _Z20stencil_tiled_kernelPfS_j,@function
        .size           _Z20stencil_tiled_kernelPfS_j,(.L_x_1 - _Z20stencil_tiled_kernelPfS_j)
        .other          _Z20stencil_tiled_kernelPfS_j,@"STO_CUDA_ENTRY STV_DEFAULT"
_Z20stencil_tiled_kernelPfS_j:
.text._Z20stencil_tiled_kernelPfS_j:
[----:B------:R-:W-:Y:S01]  /*0000*/  LDC R1, c[0x0][0x37c] ;  /* 0x0000df00ff017b82 */ /* 0x000fe20000000800 */
[----:B------:R-:W0:Y:S07]  /*0010*/  S2R R11, SR_TID.Z ;  /* 0x00000000000b7919 */ /* 0x000e2e0000002300 */
[----:B------:R-:W0:Y:S01]  /*0020*/  LDC R8, c[0x0][0x368] ;  /* 0x0000da00ff087b82 */ /* 0x000e220000000800 */
[----:B------:R-:W1:Y:S01]  /*0030*/  LDCU UR8, c[0x0][0x390] ;  /* 0x00007200ff0877ac */ /* 0x000e620008000800 */
[----:B------:R-:W2:Y:S01]  /*0040*/  S2R R13, SR_TID.Y ;  /* 0x00000000000d7919 */ /* 0x000ea20000002200 */
[----:B------:R-:W3:Y:S01]  /*0050*/  LDCU.64 UR6, c[0x0][0x358] ;  /* 0x00006b00ff0677ac */ /* 0x000ee20008000a00 */
[----:B------:R-:W4:Y:S04]  /*0060*/  S2R R15, SR_TID.X ;  /* 0x00000000000f7919 */ /* 0x000f280000002100 */
[----:B------:R-:W2:Y:S08]  /*0070*/  LDC R10, c[0x0][0x364] ;  /* 0x0000d900ff0a7b82 */ /* 0x000eb00000000800 */
[----:B------:R-:W4:Y:S01]  /*0080*/  LDC R12, c[0x0][0x360] ;  /* 0x0000d800ff0c7b82 */ /* 0x000f220000000800 */
[----:B0-----:R-:W-:-:S02]  /*0090*/  IMAD R0, R8, 0x6, R11 ;  /* 0x0000000608007824 */ /* 0x001fc400078e020b */
[----:B--2---:R-:W-:-:S03]  /*00a0*/  IMAD R3, R10, 0x6, R13 ;  /* 0x000000060a037824 */ /* 0x004fc600078e020d */
[----:B------:R-:W-:Y:S01]  /*00b0*/  IADD3 R0, PT, PT, R0, -0x1, RZ ;  /* 0xffffffff00007810 */ /* 0x000fe20007ffe0ff */
[----:B----4-:R-:W-:Y:S01]  /*00c0*/  IMAD R2, R12, 0x6, R15 ;  /* 0x000000060c027824 */ /* 0x010fe200078e020f */
[----:B------:R-:W-:-:S04]  /*00d0*/  IADD3 R3, PT, PT, R3, -0x1, RZ ;  /* 0xffffffff03037810 */ /* 0x000fc80007ffe0ff */
[----:B------:R-:W-:Y:S02]  /*00e0*/  IADD3 R2, PT, PT, R2, -0x1, RZ ;  /* 0xffffffff02027810 */ /* 0x000fe40007ffe0ff */
[----:B------:R-:W-:-:S04]  /*00f0*/  VIMNMX.U32 R5, PT, PT, R0, R3, !PT ;  /* 0x0000000300057248 */ /* 0x000fc80007fe0000 */
[----:B------:R-:W-:-:S04]  /*0100*/  VIMNMX.U32 R7, PT, PT, R2, R5, !PT ;  /* 0x0000000502077248 */ /* 0x000fc80007fe0000 */
[----:B-1----:R-:W-:-:S13]  /*0110*/  ISETP.GE.U32.AND P0, PT, R7, UR8, PT ;  /* 0x0000000807007c0c */ /* 0x002fda000bf06070 */
[----:B------:R-:W0:Y:S01]  /*0120*/  @!P0 LDC.64 R4, c[0x0][0x380] ;  /* 0x0000e000ff048b82 */ /* 0x000e220000000a00 */
[----:B------:R-:W-:-:S04]  /*0130*/  @!P0 IMAD R9, R0, UR8, R3 ;  /* 0x0000000800098c24 */ /* 0x000fc8000f8e0203 */
[----:B------:R-:W-:-:S04]  /*0140*/  @!P0 IMAD R9, R9, UR8, R2 ;  /* 0x0000000809098c24 */ /* 0x000fc8000f8e0202 */
[----:B0-----:R-:W-:-:S06]  /*0150*/  @!P0 IMAD.WIDE.U32 R4, R9, 0x4, R4 ;  /* 0x0000000409048825 */ /* 0x001fcc00078e0004 */
[----:B---3--:R-:W2:Y:S01]  /*0160*/  @!P0 LDG.E R5, desc[UR6][R4.64] ;  /* 0x0000000604058981 */ /* 0x008ea2000c1e1900 */
[----:B------:R-:W0:Y:S01]  /*0170*/  S2UR UR5, SR_CgaCtaId ;  /* 0x00000000000579c3 */ /* 0x000e220000008800 */
[----:B------:R-:W-:Y:S02]  /*0180*/  UMOV UR4, 0x400 ;  /* 0x0000040000047882 */ /* 0x000fe40000000000 */
[----:B0-----:R-:W-:Y:S02]  /*0190*/  ULEA UR4, UR5, UR4, 0x18 ;  /* 0x0000000405047291 */ /* 0x001fe4000f8ec0ff */
[----:B------:R-:W-:-:S04]  /*01a0*/  UIADD3 UR5, UPT, UPT, UR8, -0x1, URZ ;  /* 0xffffffff08057890 */ /* 0x000fc8000fffe0ff */
[----:B------:R-:W-:Y:S02]  /*01b0*/  LEA R6, R11, UR4, 0x8 ;  /* 0x000000040b067c11 */ /* 0x000fe4000f8e40ff */
[----:B------:R-:W-:-:S03]  /*01c0*/  ISETP.GE.U32.AND P1, PT, R7, UR5, PT ;  /* 0x0000000507007c0c */ /* 0x000fc6000bf26070 */
[----:B------:R-:W-:-:S05]  /*01d0*/  IMAD R6, R13, 0x20, R6 ;  /* 0x000000200d067824 */ /* 0x000fca00078e0206 */
[----:B------:R-:W-:-:S05]  /*01e0*/  LEA R6, R15, R6, 0x2 ;  /* 0x000000060f067211 */ /* 0x000fca00078e10ff */
[----:B--2---:R0:W-:Y:S01]  /*01f0*/  @!P0 STS [R6], R5 ;  /* 0x0000000506008388 */ /* 0x0041e20000000800 */
[----:B------:R-:W-:Y:S06]  /*0200*/  BAR.SYNC.DEFER_BLOCKING 0x0 ;  /* 0x0000000000007b1d */ /* 0x000fec0000010000 */
[----:B------:R-:W-:Y:S05]  /*0210*/  @P1 EXIT ;  /* 0x000000000000194d */ /* 0x000fea0003800000 */
[----:B------:R-:W-:-:S05]  /*0220*/  VIADD R4, R12, 0xffffffff ;  /* 0xffffffff0c047836 */ /* 0x000fca0000000000 */
[----:B------:R-:W-:-:S04]  /*0230*/  ISETP.GE.U32.AND P0, PT, R15, R4, PT ;  /* 0x000000040f00720c */ /* 0x000fc80003f06070 */
[----:B------:R-:W-:-:S13]  /*0240*/  ISETP.EQ.OR P0, PT, R15, RZ, P0 ;  /* 0x000000ff0f00720c */ /* 0x000fda0000702670 */
[----:B------:R-:W-:Y:S05]  /*0250*/  @P0 EXIT ;  /* 0x000000000000094d */ /* 0x000fea0003800000 */
[----:B------:R-:W-:-:S04]  /*0260*/  IADD3 R4, PT, PT, R10, -0x1, RZ ;  /* 0xffffffff0a047810 */ /* 0x000fc80007ffe0ff */
[----:B------:R-:W-:-:S04]  /*0270*/  ISETP.GE.U32.AND P0, PT, R13, R4, PT ;  /* 0x000000040d00720c */ /* 0x000fc80003f06070 */
[----:B------:R-:W-:-:S13]  /*0280*/  ISETP.EQ.OR P0, PT, R13, RZ, P0 ;  /* 0x000000ff0d00720c */ /* 0x000fda0000702670 */
[----:B------:R-:W-:Y:S05]  /*0290*/  @P0 EXIT ;  /* 0x000000000000094d */ /* 0x000fea0003800000 */
[----:B------:R-:W-:-:S04]  /*02a0*/  IADD3 R4, PT, PT, R8, -0x1, RZ ;  /* 0xffffffff08047810 */ /* 0x000fc80007ffe0ff */
[----:B------:R-:W-:-:S04]  /*02b0*/  ISETP.GE.U32.AND P0, PT, R11, R4, PT ;  /* 0x000000040b00720c */ /* 0x000fc80003f06070 */
[----:B------:R-:W-:-:S13]  /*02c0*/  ISETP.EQ.OR P0, PT, R11, RZ, P0 ;  /* 0x000000ff0b00720c */ /* 0x000fda0000702670 */
[----:B------:R-:W-:Y:S05]  /*02d0*/  @P0 EXIT ;  /* 0x000000000000094d */ /* 0x000fea0003800000 */
[----:B------:R-:W-:Y:S01]  /*02e0*/  LDS R8, [R6+-0x4] ;  /* 0xfffffc0006087984 */ /* 0x000fe20000000800 */
[----:B0-----:R-:W0:Y:S01]  /*02f0*/  LDC.64 R4, c[0x0][0x388] ;  /* 0x0000e200ff047b82 */ /* 0x001e220000000a00 */
[----:B------:R-:W-:Y:S02]  /*0300*/  IMAD R3, R0, UR8, R3 ;  /* 0x0000000800037c24 */ /* 0x000fe4000f8e0203 */
[----:B------:R-:W1:Y:S02]  /*0310*/  LDS R9, [R6+0x4] ;  /* 0x0000040006097984 */ /* 0x000e640000000800 */
[----:B------:R-:W-:Y:S02]  /*0320*/  IMAD R3, R3, UR8, R2 ;  /* 0x0000000803037c24 */ /* 0x000fe4000f8e0202 */
[----:B------:R-:W2:Y:S04]  /*0330*/  LDS R11, [R6+-0x20] ;  /* 0xffffe000060b7984 */ /* 0x000ea80000000800 */
[----:B------:R-:W3:Y:S04]  /*0340*/  LDS R13, [R6+0x20] ;  /* 0x00002000060d7984 */ /* 0x000ee80000000800 */
[----:B------:R-:W4:Y:S04]  /*0350*/  LDS R15, [R6+-0x100] ;  /* 0xffff0000060f7984 */ /* 0x000f280000000800 */
[----:B------:R-:W5:Y:S04]  /*0360*/  LDS R17, [R6+0x100] ;  /* 0x0001000006117984 */ /* 0x000f680000000800 */
[----:B------:R-:W5:Y:S01]  /*0370*/  LDS R7, [R6] ;  /* 0x0000000006077984 */ /* 0x000f620000000800 */
[----:B0-----:R-:W-:-:S04]  /*0380*/  IMAD.WIDE.U32 R4, R3, 0x4, R4 ;  /* 0x0000000403047825 */ /* 0x001fc800078e0004 */
[----:B-1----:R-:W-:-:S04]  /*0390*/  FADD R8, R8, R9 ;  /* 0x0000000908087221 */ /* 0x002fc80000000000 */
[----:B--2---:R-:W-:-:S04]  /*03a0*/  FADD R8, R8, R11 ;  /* 0x0000000b08087221 */ /* 0x004fc80000000000 */
[----:B---3--:R-:W-:-:S04]  /*03b0*/  FADD R8, R8, R13 ;  /* 0x0000000d08087221 */ /* 0x008fc80000000000 */
[----:B----4-:R-:W-:-:S04]  /*03c0*/  FADD R8, R8, R15 ;  /* 0x0000000f08087221 */ /* 0x010fc80000000000 */
[----:B-----5:R-:W-:-:S04]  /*03d0*/  FADD R8, R8, R17 ;  /* 0x0000001108087221 */ /* 0x020fc80000000000 */
[----:B------:R-:W-:-:S05]  /*03e0*/  FFMA R7, R7, -6, R8 ;  /* 0xc0c0000007077823 */ /* 0x000fca0000000008 */
[----:B------:R-:W-:Y:S01]  /*03f0*/  STG.E desc[UR6][R4.64], R7 ;  /* 0x0000000704007986 */ /* 0x000fe2000c101906 */
[----:B------:R-:W-:Y:S05]  /*0400*/  EXIT ;  /* 0x000000000000794d */ /* 0x000fea0003800000 */
.L_x_0:
[----:B------:R-:W-:-:S00]  /*0410*/  BRA `(.L_x_0) ;  /* 0xfffffffc00fc7947 */ /* 0x000fc0000383ffff */
[----:B------:R-:W-:-:S00]  /*0420*/  NOP ;  /* 0x0000000000007918 */ /* 0x000fc00000000000 */
        /* <DEDUP_REMOVED lines=13> */
.L_x_1:


//--------------------- .nv.shared._Z20stencil_tiled_kernelPfS_j --------------------------
	.section	.nv.shared._Z20stencil_tiled_kernelPfS_j,"aw",@nobits
	.sectionflags	@""
	.align	4
.nv.shared._Z20stencil_tiled_kernelPfS_j:
	.zero		3072


//--------------------- .nv.shared.reserved.0     --------------------------
	.section	.nv.shared.reserved.0,"aw",@nobits
	.weak		__nv_reservedSMEM_offset_0_alias
	.size		__nv_reservedSMEM_offset_0_alias, 0, 64
	.other		__nv_reservedSMEM_offset_0_alias,@"STO_CUDA_RESERVED_SHARED STV_DEFAULT"
__nv_reservedSMEM_offset_0_alias:
	.zero		0
	.zero		64


//--------------------- .nv.constant0._Z20stencil_tiled_kernelPfS_j --------------------------
	.section	.nv.constant0._Z20stencil_tiled_kernelPfS_j,"a",@progbits
	.sectionflags	@""
	.align	4
.nv.constant0._Z20stencil_tiled_kernelPfS_j:
	.zero		916


//--------------------- SYMBOLS --------------------------

	.type		.nv.reservedSmem.offset0,@object
	.size		.nv.reservedSmem.offset0,0x4
	.type		.nv.reservedSmem.cap,@object
	.size		.nv.reservedSmem.cap,0x4
